	.headerflags	@"EF_CUDA_TEXMODE_UNIFIED EF_CUDA_64BIT_ADDRESS EF_CUDA_ACCELERATORS EF_CUDA_SM90 EF_CUDA_VIRTUAL_SM(EF_CUDA_SM90)"
	.elftype	@"ET_EXEC"


//--------------------- .nv.info                  --------------------------
	.section	.nv.info,"",@"SHT_CUDA_INFO"
	.align	4


	//----- nvinfo : EIATTR_REGCOUNT
	.align		4
        /*0000*/ 	.byte	0x04, 0x2f
        /*0002*/ 	.short	(.L_3 - .L_2)
	.align		4
.L_2:
        /*0004*/ 	.word	index@(triton_poi_fused__native_batch_norm_legit_no_training_add_convolution_relu_19)
        /*0008*/ 	.word	0x00000020


	//----- nvinfo : EIATTR_MIN_STACK_SIZE
	.align		4
.L_3:
        /*000c*/ 	.byte	0x04, 0x12
        /*000e*/ 	.short	(.L_5 - .L_4)
	.align		4
.L_4:
        /*0010*/ 	.word	index@(triton_poi_fused__native_batch_norm_legit_no_training_add_convolution_relu_19)
        /*0014*/ 	.word	0x00000000


	//----- nvinfo : EIATTR_FRAME_SIZE
	.align		4
.L_5:
        /*0018*/ 	.byte	0x04, 0x11
        /*001a*/ 	.short	(.L_7 - .L_6)
	.align		4
.L_6:
        /*001c*/ 	.word	index@(triton_poi_fused__native_batch_norm_legit_no_training_add_convolution_relu_19)
        /*0020*/ 	.word	0x00000000


	//----- nvinfo : EIATTR_MIN_STACK_SIZE
	.align		4
.L_7:
        /*0024*/ 	.byte	0x04, 0x12
        /*0026*/ 	.short	(.L_9 - .L_8)
	.align		4
.L_8:
        /*0028*/ 	.word	index@(triton_poi_fused__native_batch_norm_legit_no_training_add_convolution_relu_19)
        /*002c*/ 	.word	0x00000000
.L_9:


//--------------------- .nv.info.triton_poi_fused__native_batch_norm_legit_no_training_add_convolution_relu_19 --------------------------
	.section	.nv.info.triton_poi_fused__native_batch_norm_legit_no_training_add_convolution_relu_19,"",@"SHT_CUDA_INFO"
	.sectionflags	@""
	.align	4


	//----- nvinfo : EIATTR_CUDA_API_VERSION
	.align		4
        /*0000*/ 	.byte	0x04, 0x37
        /*0002*/ 	.short	(.L_11 - .L_10)
.L_10:
        /*0004*/ 	.word	0x0000007c


	//----- nvinfo : EIATTR_KPARAM_INFO
	.align		4
.L_11:
        /*0008*/ 	.byte	0x04, 0x17
        /*000a*/ 	.short	(.L_13 - .L_12)
.L_12:
        /*000c*/ 	.word	0x00000000
        /*0010*/ 	.short	0x000e
        /*0012*/ 	.short	0x0070
        /*0014*/ 	.byte	0x00, 0xf0, 0x11, 0x00


	//----- nvinfo : EIATTR_KPARAM_INFO
	.align		4
.L_13:
        /*0018*/ 	.byte	0x04, 0x17
        /*001a*/ 	.short	(.L_15 - .L_14)
.L_14:
        /*001c*/ 	.word	0x00000000
        /*0020*/ 	.short	0x000d
        /*0022*/ 	.short	0x0068
        /*0024*/ 	.byte	0x00, 0xf4, 0x21, 0x00


	//----- nvinfo : EIATTR_KPARAM_INFO
	.align		4
.L_15:
        /*0028*/ 	.byte	0x04, 0x17
        /*002a*/ 	.short	(.L_17 - .L_16)
.L_16:
        /*002c*/ 	.word	0x00000000
        /*0030*/ 	.short	0x000c
        /*0032*/ 	.short	0x0060
        /*0034*/ 	.byte	0x00, 0xf4, 0x21, 0x00


	//----- nvinfo : EIATTR_KPARAM_INFO
	.align		4
.L_17:
        /*0038*/ 	.byte	0x04, 0x17
        /*003a*/ 	.short	(.L_19 - .L_18)
.L_18:
        /*003c*/ 	.word	0x00000000
        /*0040*/ 	.short	0x000b
        /*0042*/ 	.short	0x0058
        /*0044*/ 	.byte	0x00, 0xf4, 0x21, 0x00


	//----- nvinfo : EIATTR_KPARAM_INFO
	.align		4
.L_19:
        /*0048*/ 	.byte	0x04, 0x17
        /*004a*/ 	.short	(.L_21 - .L_20)
.L_20:
        /*004c*/ 	.word	0x00000000
        /*0050*/ 	.short	0x000a
        /*0052*/ 	.short	0x0050
        /*0054*/ 	.byte	0x00, 0xf4, 0x21, 0x00


	//----- nvinfo : EIATTR_KPARAM_INFO
	.align		4
.L_21:
        /*0058*/ 	.byte	0x04, 0x17
        /*005a*/ 	.short	(.L_23 - .L_22)
.L_22:
        /*005c*/ 	.word	0x00000000
        /*0060*/ 	.short	0x0009
        /*0062*/ 	.short	0x0048
        /*0064*/ 	.byte	0x00, 0xf4, 0x21, 0x00


	//----- nvinfo : EIATTR_KPARAM_INFO
	.align		4
.L_23:
        /*0068*/ 	.byte	0x04, 0x17
        /*006a*/ 	.short	(.L_25 - .L_24)
.L_24:
        /*006c*/ 	.word	0x00000000
        /*0070*/ 	.short	0x0008
        /*0072*/ 	.short	0x0040
        /*0074*/ 	.byte	0x00, 0xf4, 0x21, 0x00


	//----- nvinfo : EIATTR_KPARAM_INFO
	.align		4
.L_25:
        /*0078*/ 	.byte	0x04, 0x17
        /*007a*/ 	.short	(.L_27 - .L_26)
.L_26:
        /*007c*/ 	.word	0x00000000
        /*0080*/ 	.short	0x0007
        /*0082*/ 	.short	0x0038
        /*0084*/ 	.byte	0x00, 0xf4, 0x21, 0x00


	//----- nvinfo : EIATTR_KPARAM_INFO
	.align		4
.L_27:
        /*0088*/ 	.byte	0x04, 0x17
        /*008a*/ 	.short	(.L_29 - .L_28)
.L_28:
        /*008c*/ 	.word	0x00000000
        /*0090*/ 	.short	0x0006
        /*0092*/ 	.short	0x0030
        /*0094*/ 	.byte	0x00, 0xf4, 0x21, 0x00


	//----- nvinfo : EIATTR_KPARAM_INFO
	.align		4
.L_29:
        /*0098*/ 	.byte	0x04, 0x17
        /*009a*/ 	.short	(.L_31 - .L_30)
.L_30:
        /*009c*/ 	.word	0x00000000
        /*00a0*/ 	.short	0x0005
        /*00a2*/ 	.short	0x0028
        /*00a4*/ 	.byte	0x00, 0xf4, 0x21, 0x00


	//----- nvinfo : EIATTR_KPARAM_INFO
	.align		4
.L_31:
        /*00a8*/ 	.byte	0x04, 0x17
        /*00aa*/ 	.short	(.L_33 - .L_32)
.L_32:
        /*00ac*/ 	.word	0x00000000
        /*00b0*/ 	.short	0x0004
        /*00b2*/ 	.short	0x0020
        /*00b4*/ 	.byte	0x00, 0xf4, 0x21, 0x00


	//----- nvinfo : EIATTR_KPARAM_INFO
	.align		4
.L_33:
        /*00b8*/ 	.byte	0x04, 0x17
        /*00ba*/ 	.short	(.L_35 - .L_34)
.L_34:
        /*00bc*/ 	.word	0x00000000
        /*00c0*/ 	.short	0x0003
        /*00c2*/ 	.short	0x0018
        /*00c4*/ 	.byte	0x00, 0xf4, 0x21, 0x00


	//----- nvinfo : EIATTR_KPARAM_INFO
	.align		4
.L_35:
        /*00c8*/ 	.byte	0x04, 0x17
        /*00ca*/ 	.short	(.L_37 - .L_36)
.L_36:
        /*00cc*/ 	.word	0x00000000
        /*00d0*/ 	.short	0x0002
        /*00d2*/ 	.short	0x0010
        /*00d4*/ 	.byte	0x00, 0xf4, 0x21, 0x00


	//----- nvinfo : EIATTR_KPARAM_INFO
	.align		4
.L_37:
        /*00d8*/ 	.byte	0x04, 0x17
        /*00da*/ 	.short	(.L_39 - .L_38)
.L_38:
        /*00dc*/ 	.word	0x00000000
        /*00e0*/ 	.short	0x0001
        /*00e2*/ 	.short	0x0008
        /*00e4*/ 	.byte	0x00, 0xf4, 0x21, 0x00


	//----- nvinfo : EIATTR_KPARAM_INFO
	.align		4
.L_39:
        /*00e8*/ 	.byte	0x04, 0x17
        /*00ea*/ 	.short	(.L_41 - .L_40)
.L_40:
        /*00ec*/ 	.word	0x00000000
        /*00f0*/ 	.short	0x0000
        /*00f2*/ 	.short	0x0000
        /*00f4*/ 	.byte	0x00, 0xf4, 0x21, 0x00


	//----- nvinfo : EIATTR_SPARSE_MMA_MASK
	.align		4
.L_41:
        /*00f8*/ 	.byte	0x03, 0x50
        /*00fa*/ 	.short	0x0000


	//----- nvinfo : EIATTR_MAXREG_COUNT
	.align		4
        /*00fc*/ 	.byte	0x03, 0x1b
        /*00fe*/ 	.short	0x00ff


	//----- nvinfo : EIATTR_EXIT_INSTR_OFFSETS
	.align		4
        /*0100*/ 	.byte	0x04, 0x1c
        /*0102*/ 	.short	(.L_43 - .L_42)


	//   ....[0]....
.L_42:
        /*0104*/ 	.word	0x00000590


	//----- nvinfo : EIATTR_REQNTID
	.align		4
.L_43:
        /*0108*/ 	.byte	0x04, 0x10
        /*010a*/ 	.short	(.L_45 - .L_44)
.L_44:
        /*010c*/ 	.word	0x00000080
        /*0110*/ 	.word	0x00000001
        /*0114*/ 	.word	0x00000001


	//----- nvinfo : EIATTR_CBANK_PARAM_SIZE
	.align		4
.L_45:
        /*0118*/ 	.byte	0x03, 0x19
        /*011a*/ 	.short	0x0074


	//----- nvinfo : EIATTR_PARAM_CBANK
	.align		4
        /*011c*/ 	.byte	0x04, 0x0a
        /*011e*/ 	.short	(.L_47 - .L_46)
	.align		4
.L_46:
        /*0120*/ 	.word	index@(.nv.constant0.triton_poi_fused__native_batch_norm_legit_no_training_add_convolution_relu_19)
        /*0124*/ 	.short	0x0210
        /*0126*/ 	.short	0x0074


	//----- nvinfo : EIATTR_SW_WAR
	.align		4
.L_47:
        /*0128*/ 	.byte	0x04, 0x36
        /*012a*/ 	.short	(.L_49 - .L_48)
.L_48:
        /*012c*/ 	.word	0x00000008
.L_49:


//--------------------- .nv.callgraph             --------------------------
	.section	.nv.callgraph,"",@"SHT_CUDA_CALLGRAPH"
	.align	4
	.sectionentsize	8
	.align		4
        /*0000*/ 	.word	0x00000000
	.align		4
        /*0004*/ 	.word	0xffffffff
	.align		4
        /*0008*/ 	.word	0x00000000
	.align		4
        /*000c*/ 	.word	0xfffffffe
	.align		4
        /*0010*/ 	.word	0x00000000
	.align		4
        /*0014*/ 	.word	0xfffffffd
	.align		4
        /*0018*/ 	.word	0x00000000
	.align		4
        /*001c*/ 	.word	0xfffffffc


//--------------------- .nv.constant4             --------------------------
	.section	.nv.constant4,"a",@progbits
	.align	8
	.align		8
.nv.constant4:
        /*0000*/ 	.dword	_$_str
	.align		8
        /*0008*/ 	.dword	_$_str_$_2


//--------------------- .text.triton_poi_fused__native_batch_norm_legit_no_training_add_convolution_relu_19 --------------------------
	.section	.text.triton_poi_fused__native_batch_norm_legit_no_training_add_convolution_relu_19,"ax",@progbits
	.align	128
        .global         triton_poi_fused__native_batch_norm_legit_no_training_add_convolution_relu_19
        .type           triton_poi_fused__native_batch_norm_legit_no_training_add_convolution_relu_19,@function
        .size           triton_poi_fused__native_batch_norm_legit_no_training_add_convolution_relu_19,(.L_x_1 - triton_poi_fused__native_batch_norm_legit_no_training_add_convolution_relu_19)
        .other          triton_poi_fused__native_batch_norm_legit_no_training_add_convolution_relu_19,@"STO_CUDA_ENTRY STV_DEFAULT"
triton_poi_fused__native_batch_norm_legit_no_training_add_convolution_relu_19:
.text.triton_poi_fused__native_batch_norm_legit_no_training_add_convolution_relu_19:
[----:B------:R-:W-:Y:S01]  /*0000*/  LDC R1, c[0x0][0x28] ;  /* 0x00000a00ff017b82 */ /* 0x000fe20000000800 */
[----:B------:R-:W1:Y:S07]  /*0010*/  S2R R22, SR_TID.X ;  /* 0x0000000000167919 */ /* 0x000e6e0000002100 */
[----:B------:R-:W2:Y:S01]  /*0020*/  LDC.64 R20, c[0x0][0x258] ;  /* 0x00009600ff147b82 */ /* 0x000ea20000000a00 */
[----:B------:R-:W-:Y:S01]  /*0030*/  ULDC.64 UR4, c[0x0][0x208] ;  /* 0x0000820000047ab9 */ /* 0x000fe20000000a00 */
[----:B------:R-:W3:Y:S06]  /*0040*/  S2R R3, SR_CTAID.X ;  /* 0x0000000000037919 */ /* 0x000eec0000002500 */
[----:B------:R-:W4:Y:S08]  /*0050*/  LDC.64 R8, c[0x0][0x230] ;  /* 0x00008c00ff087b82 */ /* 0x000f300000000a00 */
[----:B------:R-:W5:Y:S08]  /*0060*/  LDC.64 R26, c[0x0][0x248] ;  /* 0x00009200ff1a7b82 */ /* 0x000f700000000a00 */
[----:B------:R-:W5:Y:S01]  /*0070*/  LDC.64 R12, c[0x0][0x218] ;  /* 0x00008600ff0c7b82 */ /* 0x000f620000000a00 */
[----:B-1----:R-:W-:-:S07]  /*0080*/  LOP3.LUT R22, R22, 0x7f, RZ, 0xc0, !PT ;  /* 0x0000007f16167812 */ /* 0x002fce00078ec0ff */
[----:B------:R-:W1:Y:S01]  /*0090*/  LDC.64 R28, c[0x0][0x220] ;  /* 0x00008800ff1c7b82 */ /* 0x000e620000000a00 */
[----:B---3--:R-:W-:Y:S02]  /*00a0*/  SHF.R.S32.HI R0, RZ, 0x18, R3 ;  /* 0x00000018ff007819 */ /* 0x008fe40000011403 */
[----:B------:R-:W-:Y:S02]  /*00b0*/  LEA R22, R3, R22, 0x7 ;  /* 0x0000001603167211 */ /* 0x000fe400078e38ff */
[----:B------:R-:W-:-:S03]  /*00c0*/  SGXT R3, R0, 0x1 ;  /* 0x000000010003781a */ /* 0x000fc60000000200 */
[----:B------:R-:W3:Y:S01]  /*00d0*/  LDC.64 R10, c[0x0][0x210] ;  /* 0x00008400ff0a7b82 */ /* 0x000ee20000000a00 */
[----:B------:R-:W-:-:S04]  /*00e0*/  LEA.HI R3, R3, R22, RZ, 0x7 ;  /* 0x0000001603037211 */ /* 0x000fc800078f38ff */
[----:B------:R-:W-:-:S03]  /*00f0*/  LOP3.LUT R3, R3, 0xffffff80, RZ, 0xc0, !PT ;  /* 0xffffff8003037812 */ /* 0x000fc600078ec0ff */
[----:B------:R-:W1:Y:S01]  /*0100*/  LDC.64 R16, c[0x0][0x228] ;  /* 0x00008a00ff107b82 */ /* 0x000e620000000a00 */
[----:B------:R-:W-:-:S05]  /*0110*/  IADD3 R23, R22, -R3, RZ ;  /* 0x8000000316177210 */ /* 0x000fca0007ffe0ff */
[C---:B--2---:R-:W-:Y:S02]  /*0120*/  IMAD.WIDE R20, R23.reuse, 0x4, R20 ;  /* 0x0000000417147825 */ /* 0x044fe400078e0214 */
[----:B------:R-:W2:Y:S02]  /*0130*/  LDC.64 R14, c[0x0][0x250] ;  /* 0x00009400ff0e7b82 */ /* 0x000ea40000000a00 */
[C---:B----4-:R-:W-:Y:S02]  /*0140*/  IMAD.WIDE R8, R23.reuse, 0x4, R8 ;  /* 0x0000000417087825 */ /* 0x050fe400078e0208 */
[----:B------:R-:W4:Y:S04]  /*0150*/  LDG.E.EL R20, desc[UR4][R20.64] ;  /* 0x0000000414147981 */ /* 0x000f28000c2e1900 */
[----:B------:R-:W2:Y:S01]  /*0160*/  LDC.64 R2, c[0x0][0x238] ;  /* 0x00008e00ff027b82 */ /* 0x000ea20000000a00 */
[----:B------:R3:W4:Y:S07]  /*0170*/  LDG.E.EL R19, desc[UR4][R8.64] ;  /* 0x0000000408137981 */ /* 0x00072e000c2e1900 */
[----:B------:R-:W2:Y:S08]  /*0180*/  LDC.64 R4, c[0x0][0x240] ;  /* 0x00009000ff047b82 */ /* 0x000eb00000000a00 */
[----:B------:R-:W2:Y:S08]  /*0190*/  LDC.64 R6, c[0x0][0x260] ;  /* 0x00009800ff067b82 */ /* 0x000eb00000000a00 */
[----:B0--3--:R-:W0:Y:S01]  /*01a0*/  LDC.64 R8, c[0x0][0x268] ;  /* 0x00009a00ff087b82 */ /* 0x009e220000000a00 */
[----:B-----5:R-:W-:-:S04]  /*01b0*/  IMAD.WIDE R26, R23, 0x4, R26 ;  /* 0x00000004171a7825 */ /* 0x020fc800078e021a */
[C---:B------:R-:W-:Y:S01]  /*01c0*/  IMAD.WIDE R12, R22.reuse, 0x4, R12 ;  /* 0x00000004160c7825 */ /* 0x040fe200078e020c */
[----:B------:R-:W3:Y:S03]  /*01d0*/  LDG.E.EL R18, desc[UR4][R26.64] ;  /* 0x000000041a127981 */ /* 0x000ee6000c2e1900 */
[C---:B-1----:R-:W-:Y:S01]  /*01e0*/  IMAD.WIDE R28, R23.reuse, 0x4, R28 ;  /* 0x00000004171c7825 */ /* 0x042fe200078e021c */
[----:B------:R-:W3:Y:S03]  /*01f0*/  LDG.E R25, desc[UR4][R12.64] ;  /* 0x000000040c197981 */ /* 0x000ee6000c1e1900 */
[----:B------:R-:W-:Y:S01]  /*0200*/  IMAD.WIDE R10, R22, 0x4, R10 ;  /* 0x00000004160a7825 */ /* 0x000fe200078e020a */
[----:B------:R-:W5:Y:S03]  /*0210*/  LDG.E.EL R21, desc[UR4][R28.64] ;  /* 0x000000041c157981 */ /* 0x000f66000c2e1900 */
[C---:B------:R-:W-:Y:S01]  /*0220*/  IMAD.WIDE R16, R23.reuse, 0x4, R16 ;  /* 0x0000000417107825 */ /* 0x040fe200078e0210 */
[----:B------:R-:W5:Y:S03]  /*0230*/  LDG.E R0, desc[UR4][R10.64] ;  /* 0x000000040a007981 */ /* 0x000f66000c1e1900 */
[----:B--2---:R-:W-:-:S02]  /*0240*/  IMAD.WIDE R14, R23, 0x4, R14 ;  /* 0x00000004170e7825 */ /* 0x004fc400078e020e */
[----:B------:R-:W2:Y:S02]  /*0250*/  LDG.E.EL R16, desc[UR4][R16.64] ;  /* 0x0000000410107981 */ /* 0x000ea4000c2e1900 */
[C---:B------:R-:W-:Y:S02]  /*0260*/  IMAD.WIDE R2, R23.reuse, 0x4, R2 ;  /* 0x0000000417027825 */ /* 0x040fe400078e0202 */
[----:B------:R-:W2:Y:S02]  /*0270*/  LDG.E.EL R14, desc[UR4][R14.64] ;  /* 0x000000040e0e7981 */ /* 0x000ea4000c2e1900 */
[C---:B------:R-:W-:Y:S02]  /*0280*/  IMAD.WIDE R4, R23.reuse, 0x4, R4 ;  /* 0x0000000417047825 */ /* 0x040fe400078e0204 */
[----:B------:R1:W2:Y:S02]  /*0290*/  LDG.E.EL R2, desc[UR4][R2.64] ;  /* 0x0000000402027981 */ /* 0x0002a4000c2e1900 */
[----:B------:R-:W-:-:S02]  /*02a0*/  IMAD.WIDE R6, R23, 0x4, R6 ;  /* 0x0000000417067825 */ /* 0x000fc400078e0206 */
[----:B------:R-:W2:Y:S02]  /*02b0*/  LDG.E.EL R5, desc[UR4][R4.64] ;  /* 0x0000000404057981 */ /* 0x000ea4000c2e1900 */
[----:B0-----:R-:W-:Y:S02]  /*02c0*/  IMAD.WIDE R8, R23, 0x4, R8 ;  /* 0x0000000417087825 */ /* 0x001fe400078e0208 */
[----:B------:R-:W2:Y:S04]  /*02d0*/  LDG.E.EL R6, desc[UR4][R6.64] ;  /* 0x0000000406067981 */ /* 0x000ea8000c2e1900 */
[----:B------:R0:W2:Y:S01]  /*02e0*/  LDG.E.EL R23, desc[UR4][R8.64] ;  /* 0x0000000408177981 */ /* 0x0000a2000c2e1900 */
[----:B-1----:R-:W-:Y:S01]  /*02f0*/  HFMA2.MMA R3, -RZ, RZ, 1.625, 0 ;  /* 0x3e800000ff037435 */ /* 0x002fe200000001ff */
[----:B0-----:R-:W0:Y:S02]  /*0300*/  LDC.64 R8, c[0x0][0x278] ;  /* 0x00009e00ff087b82 */ /* 0x001e240000000a00 */
[----:B0-----:R-:W-:-:S04]  /*0310*/  IMAD.WIDE R8, R22, 0x4, R8 ;  /* 0x0000000416087825 */ /* 0x001fc800078e0208 */
[----:B----4-:R-:W-:Y:S01]  /*0320*/  FADD R20, R20, 9.9999997473787516356e-06 ;  /* 0x3727c5ac14147421 */ /* 0x010fe20000000000 */
[----:B------:R-:W-:-:S03]  /*0330*/  FADD R19, R19, 9.9999997473787516356e-06 ;  /* 0x3727c5ac13137421 */ /* 0x000fc60000000000 */
[----:B------:R-:W0:Y:S08]  /*0340*/  MUFU.SQRT R15, R20 ;  /* 0x00000014000f7308 */ /* 0x000e300000002000 */
[----:B------:R-:W1:Y:S01]  /*0350*/  MUFU.SQRT R17, R19 ;  /* 0x0000001300117308 */ /* 0x000e620000002000 */
[C---:B0-----:R-:W-:Y:S02]  /*0360*/  FSETP.GT.AND P1, PT, R15.reuse, 8.50705917302346158658e+37, PT ;  /* 0x7e8000000f00780b */ /* 0x041fe40003f24000 */
[----:B------:R-:W-:-:S02]  /*0370*/  FSETP.GEU.AND P3, PT, R15, 1.175494350822287508e-38, PT ;  /* 0x008000000f00780b */ /* 0x000fc40003f6e000 */
[C---:B-1----:R-:W-:Y:S02]  /*0380*/  FSETP.GT.AND P0, PT, R17.reuse, 8.50705917302346158658e+37, PT ;  /* 0x7e8000001100780b */ /* 0x042fe40003f04000 */
[----:B------:R-:W-:-:S07]  /*0390*/  FSETP.GEU.AND P2, PT, R17, 1.175494350822287508e-38, PT ;  /* 0x008000001100780b */ /* 0x000fce0003f4e000 */
[----:B------:R-:W-:-:S04]  /*03a0*/  @P1 FMUL R15, R15, 0.25 ;  /* 0x3e8000000f0f1820 */ /* 0x000fc80000400000 */
[----:B------:R-:W-:Y:S01]  /*03b0*/  @!P3 FMUL R15, R15, 16777216 ;  /* 0x4b8000000f0fb820 */ /* 0x000fe20000400000 */
[----:B------:R-:W-:-:S04]  /*03c0*/  @P0 FMUL R17, R17, 0.25 ;  /* 0x3e80000011110820 */ /* 0x000fc80000400000 */
[----:B------:R-:W-:Y:S01]  /*03d0*/  @!P2 FMUL R17, R17, 16777216 ;  /* 0x4b8000001111a820 */ /* 0x000fe20000400000 */
[----:B------:R-:W0:Y:S01]  /*03e0*/  MUFU.RCP R15, R15 ;  /* 0x0000000f000f7308 */ /* 0x000e220000001000 */
[----:B------:R-:W-:-:S07]  /*03f0*/  FSEL R4, R3, 1, P0 ;  /* 0x3f80000003047808 */ /* 0x000fce0000000000 */
[----:B------:R-:W1:Y:S01]  /*0400*/  MUFU.RCP R17, R17 ;  /* 0x0000001100117308 */ /* 0x000e620000001000 */
[----:B------:R-:W-:Y:S01]  /*0410*/  FSEL R20, R3, 1, P1 ;  /* 0x3f80000003147808 */ /* 0x000fe20000800000 */
[----:B---3--:R-:W-:Y:S01]  /*0420*/  FADD R25, R25, R18 ;  /* 0x0000001219197221 */ /* 0x008fe20000000000 */
[----:B------:R-:W-:Y:S01]  /*0430*/  @!P2 FMUL R4, R4, 16777216 ;  /* 0x4b8000000404a820 */ /* 0x000fe20000400000 */
[----:B-----5:R-:W-:Y:S01]  /*0440*/  FADD R21, R0, R21 ;  /* 0x0000001500157221 */ /* 0x020fe20000000000 */
[----:B------:R-:W3:Y:S01]  /*0450*/  LDC.64 R18, c[0x0][0x270] ;  /* 0x00009c00ff127b82 */ /* 0x000ee20000000a00 */
[----:B------:R-:W-:Y:S01]  /*0460*/  @!P3 FMUL R20, R20, 16777216 ;  /* 0x4b8000001414b820 */ /* 0x000fe20000400000 */
[----:B--2---:R-:W-:Y:S01]  /*0470*/  FADD R7, -R14, R25 ;  /* 0x000000190e077221 */ /* 0x004fe20000000100 */
[----:B------:R-:W-:Y:S02]  /*0480*/  FADD R3, -R16, R21 ;  /* 0x0000001510037221 */ /* 0x000fe40000000100 */
[----:B0-----:R-:W-:Y:S01]  /*0490*/  FMUL R20, R15, R20 ;  /* 0x000000140f147220 */ /* 0x001fe20000400000 */
[----:B-1----:R-:W-:-:S03]  /*04a0*/  FMUL R4, R17, R4 ;  /* 0x0000000411047220 */ /* 0x002fc60000400000 */
[----:B------:R-:W-:Y:S01]  /*04b0*/  FMUL R7, R20, R7 ;  /* 0x0000000714077220 */ /* 0x000fe20000400000 */
[----:B------:R-:W-:-:S03]  /*04c0*/  FMUL R3, R4, R3 ;  /* 0x0000000304037220 */ /* 0x000fc60000400000 */
[----:B------:R-:W-:Y:S01]  /*04d0*/  FFMA R6, R6, R7, R23 ;  /* 0x0000000706067223 */ /* 0x000fe20000000017 */
[----:B------:R-:W-:-:S04]  /*04e0*/  FFMA R2, R2, R3, R5 ;  /* 0x0000000302027223 */ /* 0x000fc80000000005 */
[----:B------:R-:W-:Y:S02]  /*04f0*/  FSETP.GEU.AND P0, PT, R6, RZ, PT ;  /* 0x000000ff0600720b */ /* 0x000fe40003f0e000 */
[----:B------:R-:W-:Y:S02]  /*0500*/  FSETP.GEU.AND P1, PT, R2, RZ, PT ;  /* 0x000000ff0200720b */ /* 0x000fe40003f2e000 */
[----:B------:R-:W-:Y:S02]  /*0510*/  FSEL R6, R6, RZ, P0 ;  /* 0x000000ff06067208 */ /* 0x000fe40000000000 */
[----:B------:R-:W-:Y:S01]  /*0520*/  FSEL R3, R2, RZ, P1 ;  /* 0x000000ff02037208 */ /* 0x000fe20000800000 */
[----:B---3--:R-:W-:Y:S01]  /*0530*/  IMAD.WIDE R18, R22, 0x4, R18 ;  /* 0x0000000416127825 */ /* 0x008fe200078e0212 */
[----:B------:R-:W-:Y:S03]  /*0540*/  STG.E desc[UR4][R10.64], R21 ;  /* 0x000000150a007986 */ /* 0x000fe6000c101904 */
[----:B------:R-:W-:Y:S01]  /*0550*/  FADD R5, R3, R6 ;  /* 0x0000000603057221 */ /* 0x000fe20000000000 */
[----:B------:R-:W-:Y:S04]  /*0560*/  STG.E desc[UR4][R18.64], R3 ;  /* 0x0000000312007986 */ /* 0x000fe8000c101904 */
[----:B------:R-:W-:Y:S04]  /*0570*/  STG.E desc[UR4][R12.64], R25 ;  /* 0x000000190c007986 */ /* 0x000fe8000c101904 */
[----:B------:R-:W-:Y:S01]  /*0580*/  STG.E desc[UR4][R8.64], R5 ;  /* 0x0000000508007986 */ /* 0x000fe2000c101904 */
[----:B------:R-:W-:Y:S05]  /*0590*/  EXIT ;  /* 0x000000000000794d */ /* 0x000fea0003800000 */
.L_x_0:
[----:B------:R-:W-:-:S00]  /*05a0*/  BRA `(.L_x_0) ;  /* 0xfffffffc00fc7947 */ /* 0x000fc0000383ffff */
[----:B------:R-:W-:-:S00]  /*05b0*/  NOP ;  /* 0x0000000000007918 */ /* 0x000fc00000000000 */
        /* <DEDUP_REMOVED lines=12> */
.L_x_1:


//--------------------- .nv.global.init           --------------------------
	.section	.nv.global.init,"aw",@progbits
.nv.global.init:
	.type		_$_str,@object
	.size		_$_str,(_$_str_$_2 - _$_str)
_$_str:
        /*0000*/ 	.byte	0x5f, 0x5f, 0x43, 0x55, 0x44, 0x41, 0x5f, 0x46, 0x54, 0x5a, 0x00
	.type		_$_str_$_2,@object
	.size		_$_str_$_2,(.L_1 - _$_str_$_2)
_$_str_$_2:
        /*000b*/ 	.byte	0x5f, 0x5f, 0x43, 0x55, 0x44, 0x41, 0x5f, 0x50, 0x52, 0x45, 0x43, 0x5f, 0x53, 0x51, 0x52, 0x54
        /*001b*/ 	.byte	0x00
.L_1:


//--------------------- .nv.constant0.triton_poi_fused__native_batch_norm_legit_no_training_add_convolution_relu_19 --------------------------
	.section	.nv.constant0.triton_poi_fused__native_batch_norm_legit_no_training_add_convolution_relu_19,"a",@progbits
	.sectionflags	@""
	.align	4
.nv.constant0.triton_poi_fused__native_batch_norm_legit_no_training_add_convolution_relu_19:
	.zero		644
